//
// Generated by NVIDIA NVVM Compiler
//
// Compiler Build ID: CL-36424714
// Cuda compilation tools, release 13.0, V13.0.88
// Based on NVVM 20.0.0
//

.version 9.0
.target sm_100
.address_size 64

	// .globl	default_function_kernel

.visible .entry default_function_kernel(
	.param .u64 .ptr .align 1 default_function_kernel_param_0,
	.param .u64 .ptr .align 1 default_function_kernel_param_1
)
.maxntid 60
{
	.reg .b16 	%rs<4>;
	.reg .b32 	%r<18>;
	.reg .b32 	%f<2>;
	.reg .b64 	%rd<9>;

	ld.param.u64 	%rd1, [default_function_kernel_param_0];
	ld.param.u64 	%rd2, [default_function_kernel_param_1];
	cvta.to.global.u64 	%rd3, %rd2;
	cvta.to.global.u64 	%rd4, %rd1;
	mov.u32 	%r1, %ctaid.x;
	mov.u32 	%r2, %tid.x;
	cvt.u16.u32 	%rs1, %r2;
	mul.lo.s16 	%rs2, %rs1, 13;
	shr.u16 	%rs3, %rs2, 8;
	cvt.u32.u16 	%r3, %rs3;
	mad.lo.s32 	%r4, %r1, 3, %r3;
	mul.hi.u32 	%r5, %r4, -858993459;
	shr.u32 	%r6, %r5, 6;
	mul.lo.s32 	%r7, %r6, 80;
	sub.s32 	%r8, %r4, %r7;
	shr.u32 	%r9, %r8, 3;
	mad.lo.s32 	%r10, %r1, 60, %r2;
	mul.hi.u32 	%r11, %r10, -858993459;
	shr.u32 	%r12, %r11, 6;
	mul.lo.s32 	%r13, %r12, 80;
	sub.s32 	%r14, %r10, %r13;
	shr.u32 	%r15, %r14, 1;
	mad.lo.s32 	%r16, %r6, 400, %r15;
	mad.lo.s32 	%r17, %r9, 40, %r16;
	mul.wide.u32 	%rd5, %r17, 4;
	add.s64 	%rd6, %rd4, %rd5;
	ld.global.nc.f32 	%f1, [%rd6];
	mul.wide.u32 	%rd7, %r10, 4;
	add.s64 	%rd8, %rd3, %rd7;
	st.global.f32 	[%rd8], %f1;
	ret;

}


// ===== COMPILED SASS (sm_100) =====

	.target	sm_100

	.elftype	@"ET_EXEC"


//--------------------- .note.nv.tkinfo           --------------------------
	.section	.note.nv.tkinfo,"",@"SHT_NOTE"
	.sectionflags	@"SHF_NOTE_NV_TKINFO"
	.tkinfo
        /*0018*/ 	.word	0x00000002
        /*0030*/ 	.string	""
        /*0030*/ 	.string	"ptxas"
        /*0030*/ 	.string	"Cuda compilation tools, release 13.0, V13.0.88"
        /*0030*/ 	.string	"Build cuda_13.0.r13.0/compiler.36424714_0"
        /*0030*/ 	.string	"-arch sm_100 -m 64 "



//--------------------- .note.nv.cuinfo           --------------------------
	.section	.note.nv.cuinfo,"",@"SHT_NOTE"
	.sectionflags	@"SHF_NOTE_NV_CUINFO"
        /*0018*/ 	.short	0x0002
        /*001a*/ 	.short	0x0064
        /*001c*/ 	.short	0x0082
	.zero		2


//--------------------- .nv.info                  --------------------------
	.section	.nv.info,"",@"SHT_CUDA_INFO"
	.align	4


	//----- nvinfo : EIATTR_REGCOUNT
	.align		4
        /*0000*/ 	.byte	0x04, 0x2f
        /*0002*/ 	.short	(.L_1 - .L_0)
	.align		4
.L_0:
        /*0004*/ 	.word	index@(default_function_kernel)
        /*0008*/ 	.word	0x0000000a


	//----- nvinfo : EIATTR_FRAME_SIZE
	.align		4
.L_1:
        /*000c*/ 	.byte	0x04, 0x11
        /*000e*/ 	.short	(.L_3 - .L_2)
	.align		4
.L_2:
        /*0010*/ 	.word	index@(default_function_kernel)
        /*0014*/ 	.word	0x00000000


	//----- nvinfo : EIATTR_MIN_STACK_SIZE
	.align		4
.L_3:
        /*0018*/ 	.byte	0x04, 0x12
        /*001a*/ 	.short	(.L_5 - .L_4)
	.align		4
.L_4:
        /*001c*/ 	.word	index@(default_function_kernel)
        /*0020*/ 	.word	0x00000000
.L_5:


//--------------------- .nv.compat                --------------------------
	.section	.nv.compat,"",@"SHT_CUDA_COMPAT_INFO"
	.align	4
        /*0000*/ 	.byte	0x02, 0x09, 0x00, 0x00, 0x02, 0x02, 0x01, 0x00, 0x02, 0x05, 0x05, 0x00, 0x03, 0x07, 0x01, 0x01
        /*0010*/ 	.byte	0x02, 0x03, 0x00, 0x00, 0x02, 0x06, 0x01, 0x00, 0x04, 0x0b, 0x08, 0x00, 0x09, 0x00, 0x00, 0x00
        /*0020*/ 	.byte	0x00, 0x00, 0x00, 0x00


//--------------------- .nv.info.default_function_kernel --------------------------
	.section	.nv.info.default_function_kernel,"",@"SHT_CUDA_INFO"
	.sectionflags	@""
	.align	4


	//----- nvinfo : EIATTR_CUDA_API_VERSION
	.align		4
        /*0000*/ 	.byte	0x04, 0x37
        /*0002*/ 	.short	(.L_7 - .L_6)
.L_6:
        /*0004*/ 	.word	0x00000082


	//----- nvinfo : EIATTR_KPARAM_INFO
	.align		4
.L_7:
        /*0008*/ 	.byte	0x04, 0x17
        /*000a*/ 	.short	(.L_9 - .L_8)
.L_8:
        /*000c*/ 	.word	0x00000000
        /*0010*/ 	.short	0x0001
        /*0012*/ 	.short	0x0008
        /*0014*/ 	.byte	0x00, 0xf5, 0x21, 0x00


	//----- nvinfo : EIATTR_KPARAM_INFO
	.align		4
.L_9:
        /*0018*/ 	.byte	0x04, 0x17
        /*001a*/ 	.short	(.L_11 - .L_10)
.L_10:
        /*001c*/ 	.word	0x00000000
        /*0020*/ 	.short	0x0000
        /*0022*/ 	.short	0x0000
        /*0024*/ 	.byte	0x00, 0xf5, 0x21, 0x00


	//----- nvinfo : EIATTR_SPARSE_MMA_MASK
	.align		4
.L_11:
        /*0028*/ 	.byte	0x03, 0x50
        /*002a*/ 	.short	0x0000


	//----- nvinfo : EIATTR_MAXREG_COUNT
	.align		4
        /*002c*/ 	.byte	0x03, 0x1b
        /*002e*/ 	.short	0x00ff


	//----- nvinfo : EIATTR_MERCURY_ISA_VERSION
	.align		4
        /*0030*/ 	.byte	0x03, 0x5f
        /*0032*/ 	.short	0x0101


	//----- nvinfo : EIATTR_VRC_CTA_INIT_COUNT
	.align		4
        /*0034*/ 	.byte	0x02, 0x4a
	.zero		1
	.zero		1


	//----- nvinfo : EIATTR_EXIT_INSTR_OFFSETS
	.align		4
        /*0038*/ 	.byte	0x04, 0x1c
        /*003a*/ 	.short	(.L_13 - .L_12)


	//   ....[0]....
.L_12:
        /*003c*/ 	.word	0x000001b0


	//----- nvinfo : EIATTR_MAX_THREADS
	.align		4
.L_13:
        /*0040*/ 	.byte	0x04, 0x05
        /*0042*/ 	.short	(.L_15 - .L_14)
.L_14:
        /*0044*/ 	.word	0x0000003c
        /*0048*/ 	.word	0x00000001
        /*004c*/ 	.word	0x00000001


	//----- nvinfo : EIATTR_CBANK_PARAM_SIZE
	.align		4
.L_15:
        /*0050*/ 	.byte	0x03, 0x19
        /*0052*/ 	.short	0x0010


	//----- nvinfo : EIATTR_PARAM_CBANK
	.align		4
        /*0054*/ 	.byte	0x04, 0x0a
        /*0056*/ 	.short	(.L_17 - .L_16)
	.align		4
.L_16:
        /*0058*/ 	.word	index@(.nv.constant0.default_function_kernel)
        /*005c*/ 	.short	0x0380
        /*005e*/ 	.short	0x0010


	//----- nvinfo : EIATTR_SW_WAR
	.align		4
.L_17:
        /*0060*/ 	.byte	0x04, 0x36
        /*0062*/ 	.short	(.L_19 - .L_18)
.L_18:
        /*0064*/ 	.word	0x00000008
.L_19:


//--------------------- .nv.callgraph             --------------------------
	.section	.nv.callgraph,"",@"SHT_CUDA_CALLGRAPH"
	.align	4
	.sectionentsize	8
	.align		4
        /*0000*/ 	.word	0x00000000
	.align		4
        /*0004*/ 	.word	0xffffffff
	.align		4
        /*0008*/ 	.word	0x00000000
	.align		4
        /*000c*/ 	.word	0xfffffffe
	.align		4
        /*0010*/ 	.word	0x00000000
	.align		4
        /*0014*/ 	.word	0xfffffffd
	.align		4
        /*0018*/ 	.word	0x00000000
	.align		4
        /*001c*/ 	.word	0xfffffffc


//--------------------- .text.default_function_kernel --------------------------
	.section	.text.default_function_kernel,"ax",@progbits
	.align	128
        .global         default_function_kernel
        .type           default_function_kernel,@function
        .size           default_function_kernel,(.L_x_1 - default_function_kernel)
        .other          default_function_kernel,@"STO_CUDA_ENTRY STV_DEFAULT"
default_function_kernel:
.text.default_function_kernel:
[----:B------:R-:W-:Y:S01]  /*0000*/  LDC R1, c[0x0][0x37c] ;  /* 0x0000df00ff017b82 */ /* 0x000fe20000000800 */
[----:B------:R-:W0:Y:S01]  /*0010*/  S2R R2, SR_TID.X ;  /* 0x0000000000027919 */ /* 0x000e220000002100 */
[----:B------:R-:W1:Y:S01]  /*0020*/  LDCU.64 UR4, c[0x0][0x358] ;  /* 0x00006b00ff0477ac */ /* 0x000e620008000a00 */
[----:B------:R-:W2:Y:S01]  /*0030*/  S2R R3, SR_CTAID.X ;  /* 0x0000000000037919 */ /* 0x000ea20000002500 */
[----:B0-----:R-:W-:Y:S01]  /*0040*/  PRMT R0, R2, 0x9910, RZ ;  /* 0x0000991002007816 */ /* 0x001fe200000000ff */
[----:B--2---:R-:W-:-:S04]  /*0050*/  IMAD R7, R3, 0x3c, R2 ;  /* 0x0000003c03077824 */ /* 0x004fc800078e0202 */
[----:B------:R-:W-:Y:S02]  /*0060*/  IMAD R0, R0, 0xd, RZ ;  /* 0x0000000d00007824 */ /* 0x000fe400078e02ff */
[----:B------:R-:W-:-:S03]  /*0070*/  IMAD.HI.U32 R5, R7, -0x33333333, RZ ;  /* 0xcccccccd07057827 */ /* 0x000fc600078e00ff */
[----:B------:R-:W-:Y:S02]  /*0080*/  LOP3.LUT R0, R0, 0xffff, RZ, 0xc0, !PT ;  /* 0x0000ffff00007812 */ /* 0x000fe400078ec0ff */
[----:B------:R-:W-:Y:S02]  /*0090*/  SHF.R.U32.HI R6, RZ, 0x6, R5 ;  /* 0x00000006ff067819 */ /* 0x000fe40000011605 */
[----:B------:R-:W-:-:S03]  /*00a0*/  SHF.R.U32.HI R0, RZ, 0x8, R0 ;  /* 0x00000008ff007819 */ /* 0x000fc60000011600 */
[----:B------:R-:W-:Y:S01]  /*00b0*/  IMAD R6, R6, -0x50, R7 ;  /* 0xffffffb006067824 */ /* 0x000fe200078e0207 */
[----:B------:R-:W-:-:S04]  /*00c0*/  LOP3.LUT R0, R0, 0xffff, RZ, 0xc0, !PT ;  /* 0x0000ffff00007812 */ /* 0x000fc800078ec0ff */
[----:B------:R-:W-:Y:S01]  /*00d0*/  SHF.R.U32.HI R6, RZ, 0x1, R6 ;  /* 0x00000001ff067819 */ /* 0x000fe20000011606 */
[----:B------:R-:W-:Y:S02]  /*00e0*/  IMAD R0, R3, 0x3, R0 ;  /* 0x0000000303007824 */ /* 0x000fe400078e0200 */
[----:B------:R-:W0:Y:S02]  /*00f0*/  LDC.64 R2, c[0x0][0x380] ;  /* 0x0000e000ff027b82 */ /* 0x000e240000000a00 */
[----:B------:R-:W-:-:S05]  /*0100*/  IMAD.HI.U32 R4, R0, -0x33333333, RZ ;  /* 0xcccccccd00047827 */ /* 0x000fca00078e00ff */
[----:B------:R-:W-:-:S05]  /*0110*/  SHF.R.U32.HI R5, RZ, 0x6, R4 ;  /* 0x00000006ff057819 */ /* 0x000fca0000011604 */
[C---:B------:R-:W-:Y:S02]  /*0120*/  IMAD R0, R5.reuse, -0x50, R0 ;  /* 0xffffffb005007824 */ /* 0x040fe400078e0200 */
[----:B------:R-:W-:-:S03]  /*0130*/  IMAD R5, R5, 0x190, R6 ;  /* 0x0000019005057824 */ /* 0x000fc600078e0206 */
[----:B------:R-:W-:-:S05]  /*0140*/  SHF.R.U32.HI R0, RZ, 0x3, R0 ;  /* 0x00000003ff007819 */ /* 0x000fca0000011600 */
[----:B------:R-:W-:-:S04]  /*0150*/  IMAD R5, R0, 0x28, R5 ;  /* 0x0000002800057824 */ /* 0x000fc800078e0205 */
[----:B0-----:R-:W-:Y:S02]  /*0160*/  IMAD.WIDE.U32 R2, R5, 0x4, R2 ;  /* 0x0000000405027825 */ /* 0x001fe400078e0002 */
[----:B------:R-:W0:Y:S04]  /*0170*/  LDC.64 R4, c[0x0][0x388] ;  /* 0x0000e200ff047b82 */ /* 0x000e280000000a00 */
[----:B-1----:R-:W2:Y:S01]  /*0180*/  LDG.E.CONSTANT R3, desc[UR4][R2.64] ;  /* 0x0000000402037981 */ /* 0x002ea2000c1e9900 */
[----:B0-----:R-:W-:-:S05]  /*0190*/  IMAD.WIDE.U32 R4, R7, 0x4, R4 ;  /* 0x0000000407047825 */ /* 0x001fca00078e0004 */
[----:B--2---:R-:W-:Y:S01]  /*01a0*/  STG.E desc[UR4][R4.64], R3 ;  /* 0x0000000304007986 */ /* 0x004fe2000c101904 */
[----:B------:R-:W-:Y:S05]  /*01b0*/  EXIT ;  /* 0x000000000000794d */ /* 0x000fea0003800000 */
.L_x_0:
[----:B------:R-:W-:-:S00]  /*01c0*/  BRA `(.L_x_0) ;  /* 0xfffffffc00fc7947 */ /* 0x000fc0000383ffff */
[----:B------:R-:W-:-:S00]  /*01d0*/  NOP ;  /* 0x0000000000007918 */ /* 0x000fc00000000000 */
        /* <DEDUP_REMOVED lines=10> */
.L_x_1:


//--------------------- .nv.shared.reserved.0     --------------------------
	.section	.nv.shared.reserved.0,"aw",@nobits
	.weak		__nv_reservedSMEM_offset_0_alias
	.size		__nv_reservedSMEM_offset_0_alias, 0, 64
	.other		__nv_reservedSMEM_offset_0_alias,@"STO_CUDA_RESERVED_SHARED STV_DEFAULT"
__nv_reservedSMEM_offset_0_alias:
	.zero		0
	.zero		64


//--------------------- .nv.constant0.default_function_kernel --------------------------
	.section	.nv.constant0.default_function_kernel,"a",@progbits
	.sectionflags	@""
	.align	4
.nv.constant0.default_function_kernel:
	.zero		912


//--------------------- SYMBOLS --------------------------

	.type		.nv.reservedSmem.offset0,@object
	.size		.nv.reservedSmem.offset0,0x4
